//
// Generated by NVIDIA NVVM Compiler
//
// Compiler Build ID: CL-36424714
// Cuda compilation tools, release 13.0, V13.0.88
// Based on NVVM 20.0.0
//

.version 9.0
.target sm_100
.address_size 64

	// .globl	_Z7matMultPiS_S_

.visible .entry _Z7matMultPiS_S_(
	.param .u64 .ptr .align 1 _Z7matMultPiS_S__param_0,
	.param .u64 .ptr .align 1 _Z7matMultPiS_S__param_1,
	.param .u64 .ptr .align 1 _Z7matMultPiS_S__param_2
)
{
	.reg .pred 	%p<2>;
	.reg .b32 	%r<17>;
	.reg .b64 	%rd<13>;

	ld.param.u64 	%rd1, [_Z7matMultPiS_S__param_0];
	ld.param.u64 	%rd2, [_Z7matMultPiS_S__param_1];
	ld.param.u64 	%rd3, [_Z7matMultPiS_S__param_2];
	mov.u32 	%r1, %ctaid.x;
	mov.u32 	%r2, %tid.x;
	or.b32  	%r3, %r1, %r2;
	and.b32  	%r4, %r3, 2147483646;
	setp.ne.s32 	%p1, %r4, 0;
	@%p1 bra 	$L__BB0_2;
	cvta.to.global.u64 	%rd4, %rd1;
	cvta.to.global.u64 	%rd5, %rd2;
	cvta.to.global.u64 	%rd6, %rd3;
	mul.lo.s32 	%r5, %r1, 3;
	mul.wide.u32 	%rd7, %r5, 4;
	add.s64 	%rd8, %rd5, %rd7;
	ld.global.u32 	%r6, [%rd8];
	mul.wide.u32 	%rd9, %r2, 4;
	add.s64 	%rd10, %rd6, %rd9;
	ld.global.u32 	%r7, [%rd10];
	mul.lo.s32 	%r8, %r7, %r6;
	ld.global.u32 	%r9, [%rd8+4];
	ld.global.u32 	%r10, [%rd10+8];
	mad.lo.s32 	%r11, %r10, %r9, %r8;
	ld.global.u32 	%r12, [%rd8+8];
	ld.global.u32 	%r13, [%rd10+16];
	mad.lo.s32 	%r14, %r13, %r12, %r11;
	shl.b32 	%r15, %r1, 1;
	add.s32 	%r16, %r15, %r2;
	mul.wide.u32 	%rd11, %r16, 4;
	add.s64 	%rd12, %rd4, %rd11;
	st.global.u32 	[%rd12], %r14;
$L__BB0_2:
	ret;

}


// ===== COMPILED SASS (sm_100) =====

	.target	sm_100

	.elftype	@"ET_EXEC"


//--------------------- .note.nv.tkinfo           --------------------------
	.section	.note.nv.tkinfo,"",@"SHT_NOTE"
	.sectionflags	@"SHF_NOTE_NV_TKINFO"
	.tkinfo
        /*0018*/ 	.word	0x00000002
        /*0030*/ 	.string	""
        /*0030*/ 	.string	"ptxas"
        /*0030*/ 	.string	"Cuda compilation tools, release 13.0, V13.0.88"
        /*0030*/ 	.string	"Build cuda_13.0.r13.0/compiler.36424714_0"
        /*0030*/ 	.string	"-arch sm_100 -m 64 "



//--------------------- .note.nv.cuinfo           --------------------------
	.section	.note.nv.cuinfo,"",@"SHT_NOTE"
	.sectionflags	@"SHF_NOTE_NV_CUINFO"
        /*0018*/ 	.short	0x0002
        /*001a*/ 	.short	0x0064
        /*001c*/ 	.short	0x0082
	.zero		2


//--------------------- .nv.info                  --------------------------
	.section	.nv.info,"",@"SHT_CUDA_INFO"
	.align	4


	//----- nvinfo : EIATTR_REGCOUNT
	.align		4
        /*0000*/ 	.byte	0x04, 0x2f
        /*0002*/ 	.short	(.L_1 - .L_0)
	.align		4
.L_0:
        /*0004*/ 	.word	index@(_Z7matMultPiS_S_)
        /*0008*/ 	.word	0x00000012


	//----- nvinfo : EIATTR_FRAME_SIZE
	.align		4
.L_1:
        /*000c*/ 	.byte	0x04, 0x11
        /*000e*/ 	.short	(.L_3 - .L_2)
	.align		4
.L_2:
        /*0010*/ 	.word	index@(_Z7matMultPiS_S_)
        /*0014*/ 	.word	0x00000000


	//----- nvinfo : EIATTR_MIN_STACK_SIZE
	.align		4
.L_3:
        /*0018*/ 	.byte	0x04, 0x12
        /*001a*/ 	.short	(.L_5 - .L_4)
	.align		4
.L_4:
        /*001c*/ 	.word	index@(_Z7matMultPiS_S_)
        /*0020*/ 	.word	0x00000000
.L_5:


//--------------------- .nv.compat                --------------------------
	.section	.nv.compat,"",@"SHT_CUDA_COMPAT_INFO"
	.align	4
        /*0000*/ 	.byte	0x02, 0x09, 0x00, 0x00, 0x02, 0x02, 0x01, 0x00, 0x02, 0x05, 0x05, 0x00, 0x03, 0x07, 0x01, 0x01
        /*0010*/ 	.byte	0x02, 0x03, 0x00, 0x00, 0x02, 0x06, 0x01, 0x00, 0x04, 0x0b, 0x08, 0x00, 0x09, 0x00, 0x00, 0x00
        /*0020*/ 	.byte	0x00, 0x00, 0x00, 0x00


//--------------------- .nv.info._Z7matMultPiS_S_ --------------------------
	.section	.nv.info._Z7matMultPiS_S_,"",@"SHT_CUDA_INFO"
	.sectionflags	@""
	.align	4


	//----- nvinfo : EIATTR_CUDA_API_VERSION
	.align		4
        /*0000*/ 	.byte	0x04, 0x37
        /*0002*/ 	.short	(.L_7 - .L_6)
.L_6:
        /*0004*/ 	.word	0x00000082


	//----- nvinfo : EIATTR_KPARAM_INFO
	.align		4
.L_7:
        /*0008*/ 	.byte	0x04, 0x17
        /*000a*/ 	.short	(.L_9 - .L_8)
.L_8:
        /*000c*/ 	.word	0x00000000
        /*0010*/ 	.short	0x0002
        /*0012*/ 	.short	0x0010
        /*0014*/ 	.byte	0x00, 0xf5, 0x21, 0x00


	//----- nvinfo : EIATTR_KPARAM_INFO
	.align		4
.L_9:
        /*0018*/ 	.byte	0x04, 0x17
        /*001a*/ 	.short	(.L_11 - .L_10)
.L_10:
        /*001c*/ 	.word	0x00000000
        /*0020*/ 	.short	0x0001
        /*0022*/ 	.short	0x0008
        /*0024*/ 	.byte	0x00, 0xf5, 0x21, 0x00


	//----- nvinfo : EIATTR_KPARAM_INFO
	.align		4
.L_11:
        /*0028*/ 	.byte	0x04, 0x17
        /*002a*/ 	.short	(.L_13 - .L_12)
.L_12:
        /*002c*/ 	.word	0x00000000
        /*0030*/ 	.short	0x0000
        /*0032*/ 	.short	0x0000
        /*0034*/ 	.byte	0x00, 0xf5, 0x21, 0x00


	//----- nvinfo : EIATTR_SPARSE_MMA_MASK
	.align		4
.L_13:
        /*0038*/ 	.byte	0x03, 0x50
        /*003a*/ 	.short	0x0000


	//----- nvinfo : EIATTR_MAXREG_COUNT
	.align		4
        /*003c*/ 	.byte	0x03, 0x1b
        /*003e*/ 	.short	0x00ff


	//----- nvinfo : EIATTR_MERCURY_ISA_VERSION
	.align		4
        /*0040*/ 	.byte	0x03, 0x5f
        /*0042*/ 	.short	0x0101


	//----- nvinfo : EIATTR_VRC_CTA_INIT_COUNT
	.align		4
        /*0044*/ 	.byte	0x02, 0x4a
	.zero		1
	.zero		1


	//----- nvinfo : EIATTR_EXIT_INSTR_OFFSETS
	.align		4
        /*0048*/ 	.byte	0x04, 0x1c
        /*004a*/ 	.short	(.L_15 - .L_14)


	//   ....[0]....
.L_14:
        /*004c*/ 	.word	0x00000040


	//   ....[1]....
        /*0050*/ 	.word	0x00000180


	//----- nvinfo : EIATTR_CBANK_PARAM_SIZE
	.align		4
.L_15:
        /*0054*/ 	.byte	0x03, 0x19
        /*0056*/ 	.short	0x0018


	//----- nvinfo : EIATTR_PARAM_CBANK
	.align		4
        /*0058*/ 	.byte	0x04, 0x0a
        /*005a*/ 	.short	(.L_17 - .L_16)
	.align		4
.L_16:
        /*005c*/ 	.word	index@(.nv.constant0._Z7matMultPiS_S_)
        /*0060*/ 	.short	0x0380
        /*0062*/ 	.short	0x0018


	//----- nvinfo : EIATTR_SW_WAR
	.align		4
.L_17:
        /*0064*/ 	.byte	0x04, 0x36
        /*0066*/ 	.short	(.L_19 - .L_18)
.L_18:
        /*0068*/ 	.word	0x00000008
.L_19:


//--------------------- .nv.callgraph             --------------------------
	.section	.nv.callgraph,"",@"SHT_CUDA_CALLGRAPH"
	.align	4
	.sectionentsize	8
	.align		4
        /*0000*/ 	.word	0x00000000
	.align		4
        /*0004*/ 	.word	0xffffffff
	.align		4
        /*0008*/ 	.word	0x00000000
	.align		4
        /*000c*/ 	.word	0xfffffffe
	.align		4
        /*0010*/ 	.word	0x00000000
	.align		4
        /*0014*/ 	.word	0xfffffffd
	.align		4
        /*0018*/ 	.word	0x00000000
	.align		4
        /*001c*/ 	.word	0xfffffffc


//--------------------- .text._Z7matMultPiS_S_    --------------------------
	.section	.text._Z7matMultPiS_S_,"ax",@progbits
	.align	128
        .global         _Z7matMultPiS_S_
        .type           _Z7matMultPiS_S_,@function
        .size           _Z7matMultPiS_S_,(.L_x_1 - _Z7matMultPiS_S_)
        .other          _Z7matMultPiS_S_,@"STO_CUDA_ENTRY STV_DEFAULT"
_Z7matMultPiS_S_:
.text._Z7matMultPiS_S_:
[----:B------:R-:W-:Y:S01]  /*0000*/  LDC R1, c[0x0][0x37c] ;  /* 0x0000df00ff017b82 */ /* 0x000fe20000000800 */
[----:B------:R-:W0:Y:S01]  /*0010*/  S2R R12, SR_CTAID.X ;  /* 0x00000000000c7919 */ /* 0x000e220000002500 */
[----:B------:R-:W0:Y:S02]  /*0020*/  S2R R15, SR_TID.X ;  /* 0x00000000000f7919 */ /* 0x000e240000002100 */
[----:B0-----:R-:W-:-:S13]  /*0030*/  LOP3.LUT P0, RZ, R12, 0x7ffffffe, R15, 0xc8, !PT ;  /* 0x7ffffffe0cff7812 */ /* 0x001fda000780c80f */
[----:B------:R-:W-:Y:S05]  /*0040*/  @P0 EXIT ;  /* 0x000000000000094d */ /* 0x000fea0003800000 */
[----:B------:R-:W0:Y:S01]  /*0050*/  LDC.64 R2, c[0x0][0x388] ;  /* 0x0000e200ff027b82 */ /* 0x000e220000000a00 */
[----:B------:R-:W1:Y:S01]  /*0060*/  LDCU.64 UR4, c[0x0][0x358] ;  /* 0x00006b00ff0477ac */ /* 0x000e620008000a00 */
[----:B------:R-:W-:-:S06]  /*0070*/  LEA R7, R12, R12, 0x1 ;  /* 0x0000000c0c077211 */ /* 0x000fcc00078e08ff */
[----:B------:R-:W2:Y:S01]  /*0080*/  LDC.64 R4, c[0x0][0x390] ;  /* 0x0000e400ff047b82 */ /* 0x000ea20000000a00 */
[----:B0-----:R-:W-:-:S07]  /*0090*/  IMAD.WIDE.U32 R2, R7, 0x4, R2 ;  /* 0x0000000407027825 */ /* 0x001fce00078e0002 */
[----:B------:R-:W0:Y:S01]  /*00a0*/  LDC.64 R6, c[0x0][0x380] ;  /* 0x0000e000ff067b82 */ /* 0x000e220000000a00 */
[----:B-1----:R-:W3:Y:S01]  /*00b0*/  LDG.E R0, desc[UR4][R2.64] ;  /* 0x0000000402007981 */ /* 0x002ee2000c1e1900 */
[----:B--2---:R-:W-:-:S03]  /*00c0*/  IMAD.WIDE.U32 R4, R15, 0x4, R4 ;  /* 0x000000040f047825 */ /* 0x004fc600078e0004 */
[----:B------:R-:W2:Y:S04]  /*00d0*/  LDG.E R11, desc[UR4][R2.64+0x4] ;  /* 0x00000404020b7981 */ /* 0x000ea8000c1e1900 */
[----:B------:R-:W3:Y:S04]  /*00e0*/  LDG.E R9, desc[UR4][R4.64] ;  /* 0x0000000404097981 */ /* 0x000ee8000c1e1900 */
[----:B------:R-:W2:Y:S04]  /*00f0*/  LDG.E R8, desc[UR4][R4.64+0x8] ;  /* 0x0000080404087981 */ /* 0x000ea8000c1e1900 */
[----:B------:R-:W4:Y:S04]  /*0100*/  LDG.E R13, desc[UR4][R2.64+0x8] ;  /* 0x00000804020d7981 */ /* 0x000f28000c1e1900 */
[----:B------:R-:W4:Y:S01]  /*0110*/  LDG.E R10, desc[UR4][R4.64+0x10] ;  /* 0x00001004040a7981 */ /* 0x000f22000c1e1900 */
[----:B---3--:R-:W-:Y:S01]  /*0120*/  IMAD R0, R0, R9, RZ ;  /* 0x0000000900007224 */ /* 0x008fe200078e02ff */
[----:B------:R-:W-:-:S03]  /*0130*/  LEA R9, R12, R15, 0x1 ;  /* 0x0000000f0c097211 */ /* 0x000fc600078e08ff */
[----:B--2---:R-:W-:Y:S02]  /*0140*/  IMAD R0, R11, R8, R0 ;  /* 0x000000080b007224 */ /* 0x004fe400078e0200 */
[----:B0-----:R-:W-:-:S04]  /*0150*/  IMAD.WIDE.U32 R6, R9, 0x4, R6 ;  /* 0x0000000409067825 */ /* 0x001fc800078e0006 */
[----:B----4-:R-:W-:-:S05]  /*0160*/  IMAD R13, R13, R10, R0 ;  /* 0x0000000a0d0d7224 */ /* 0x010fca00078e0200 */
[----:B------:R-:W-:Y:S01]  /*0170*/  STG.E desc[UR4][R6.64], R13 ;  /* 0x0000000d06007986 */ /* 0x000fe2000c101904 */
[----:B------:R-:W-:Y:S05]  /*0180*/  EXIT ;  /* 0x000000000000794d */ /* 0x000fea0003800000 */
.L_x_0:
[----:B------:R-:W-:-:S00]  /*0190*/  BRA `(.L_x_0) ;  /* 0xfffffffc00fc7947 */ /* 0x000fc0000383ffff */
[----:B------:R-:W-:-:S00]  /*01a0*/  NOP ;  /* 0x0000000000007918 */ /* 0x000fc00000000000 */
        /* <DEDUP_REMOVED lines=13> */
.L_x_1:


//--------------------- .nv.shared.reserved.0     --------------------------
	.section	.nv.shared.reserved.0,"aw",@nobits
	.weak		__nv_reservedSMEM_offset_0_alias
	.size		__nv_reservedSMEM_offset_0_alias, 0, 64
	.other		__nv_reservedSMEM_offset_0_alias,@"STO_CUDA_RESERVED_SHARED STV_DEFAULT"
__nv_reservedSMEM_offset_0_alias:
	.zero		0
	.zero		64


//--------------------- .nv.constant0._Z7matMultPiS_S_ --------------------------
	.section	.nv.constant0._Z7matMultPiS_S_,"a",@progbits
	.sectionflags	@""
	.align	4
.nv.constant0._Z7matMultPiS_S_:
	.zero		920


//--------------------- SYMBOLS --------------------------

	.type		.nv.reservedSmem.offset0,@object
	.size		.nv.reservedSmem.offset0,0x4
